//
// Generated by NVIDIA NVVM Compiler
//
// Compiler Build ID: CL-36424714
// Cuda compilation tools, release 13.0, V13.0.88
// Based on NVVM 20.0.0
//

.version 9.0
.target sm_100
.address_size 64

	// .globl	default_function_kernel

.visible .entry default_function_kernel(
	.param .u64 .ptr .align 1 default_function_kernel_param_0,
	.param .u64 .ptr .align 1 default_function_kernel_param_1
)
{
	.reg .pred 	%p<3>;
	.reg .b32 	%r<9>;
	.reg .b32 	%f<70>;
	.reg .b64 	%rd<11>;

	ld.param.u64 	%rd6, [default_function_kernel_param_0];
	ld.param.u64 	%rd5, [default_function_kernel_param_1];
	cvta.to.global.u64 	%rd7, %rd6;
	add.s64 	%rd1, %rd7, 64;
	mov.b32 	%r7, 0;
	mov.f32 	%f69, 0fFF7FFFFD;
$L__BB0_1:
	mul.wide.u32 	%rd8, %r7, 960;
	add.s64 	%rd10, %rd1, %rd8;
	mov.b32 	%r8, 0;
$L__BB0_2:
	ld.global.nc.f32 	%f6, [%rd10+-64];
	max.f32 	%f7, %f69, %f6;
	ld.global.nc.f32 	%f8, [%rd10+-60];
	max.f32 	%f9, %f7, %f8;
	ld.global.nc.f32 	%f10, [%rd10+-56];
	max.f32 	%f11, %f9, %f10;
	ld.global.nc.f32 	%f12, [%rd10+-52];
	max.f32 	%f13, %f11, %f12;
	ld.global.nc.f32 	%f14, [%rd10+-48];
	max.f32 	%f15, %f13, %f14;
	ld.global.nc.f32 	%f16, [%rd10+-44];
	max.f32 	%f17, %f15, %f16;
	ld.global.nc.f32 	%f18, [%rd10+-40];
	max.f32 	%f19, %f17, %f18;
	ld.global.nc.f32 	%f20, [%rd10+-36];
	max.f32 	%f21, %f19, %f20;
	ld.global.nc.f32 	%f22, [%rd10+-32];
	max.f32 	%f23, %f21, %f22;
	ld.global.nc.f32 	%f24, [%rd10+-28];
	max.f32 	%f25, %f23, %f24;
	ld.global.nc.f32 	%f26, [%rd10+-24];
	max.f32 	%f27, %f25, %f26;
	ld.global.nc.f32 	%f28, [%rd10+-20];
	max.f32 	%f29, %f27, %f28;
	ld.global.nc.f32 	%f30, [%rd10+-16];
	max.f32 	%f31, %f29, %f30;
	ld.global.nc.f32 	%f32, [%rd10+-12];
	max.f32 	%f33, %f31, %f32;
	ld.global.nc.f32 	%f34, [%rd10+-8];
	max.f32 	%f35, %f33, %f34;
	ld.global.nc.f32 	%f36, [%rd10+-4];
	max.f32 	%f69, %f35, %f36;
	setp.eq.s32 	%p1, %r8, 14;
	@%p1 bra 	$L__BB0_4;
	ld.global.nc.f32 	%f37, [%rd10];
	max.f32 	%f38, %f69, %f37;
	ld.global.nc.f32 	%f39, [%rd10+4];
	max.f32 	%f40, %f38, %f39;
	ld.global.nc.f32 	%f41, [%rd10+8];
	max.f32 	%f42, %f40, %f41;
	ld.global.nc.f32 	%f43, [%rd10+12];
	max.f32 	%f44, %f42, %f43;
	ld.global.nc.f32 	%f45, [%rd10+16];
	max.f32 	%f46, %f44, %f45;
	ld.global.nc.f32 	%f47, [%rd10+20];
	max.f32 	%f48, %f46, %f47;
	ld.global.nc.f32 	%f49, [%rd10+24];
	max.f32 	%f50, %f48, %f49;
	ld.global.nc.f32 	%f51, [%rd10+28];
	max.f32 	%f52, %f50, %f51;
	ld.global.nc.f32 	%f53, [%rd10+32];
	max.f32 	%f54, %f52, %f53;
	ld.global.nc.f32 	%f55, [%rd10+36];
	max.f32 	%f56, %f54, %f55;
	ld.global.nc.f32 	%f57, [%rd10+40];
	max.f32 	%f58, %f56, %f57;
	ld.global.nc.f32 	%f59, [%rd10+44];
	max.f32 	%f60, %f58, %f59;
	ld.global.nc.f32 	%f61, [%rd10+48];
	max.f32 	%f62, %f60, %f61;
	ld.global.nc.f32 	%f63, [%rd10+52];
	max.f32 	%f64, %f62, %f63;
	ld.global.nc.f32 	%f65, [%rd10+56];
	max.f32 	%f66, %f64, %f65;
	ld.global.nc.f32 	%f67, [%rd10+60];
	max.f32 	%f69, %f66, %f67;
	add.s32 	%r8, %r8, 2;
	add.s64 	%rd10, %rd10, 128;
	bra.uni 	$L__BB0_2;
$L__BB0_4:
	add.s32 	%r7, %r7, 1;
	setp.ne.s32 	%p2, %r7, 13;
	@%p2 bra 	$L__BB0_1;
	cvta.to.global.u64 	%rd9, %rd5;
	st.global.f32 	[%rd9], %f69;
	ret;

}


// ===== COMPILED SASS (sm_100) =====

	.target	sm_100

	.elftype	@"ET_EXEC"


//--------------------- .note.nv.tkinfo           --------------------------
	.section	.note.nv.tkinfo,"",@"SHT_NOTE"
	.sectionflags	@"SHF_NOTE_NV_TKINFO"
	.tkinfo
        /*0018*/ 	.word	0x00000002
        /*0030*/ 	.string	""
        /*0030*/ 	.string	"ptxas"
        /*0030*/ 	.string	"Cuda compilation tools, release 13.0, V13.0.88"
        /*0030*/ 	.string	"Build cuda_13.0.r13.0/compiler.36424714_0"
        /*0030*/ 	.string	"-arch sm_100 -m 64 "



//--------------------- .note.nv.cuinfo           --------------------------
	.section	.note.nv.cuinfo,"",@"SHT_NOTE"
	.sectionflags	@"SHF_NOTE_NV_CUINFO"
        /*0018*/ 	.short	0x0002
        /*001a*/ 	.short	0x0064
        /*001c*/ 	.short	0x0082
	.zero		2


//--------------------- .nv.info                  --------------------------
	.section	.nv.info,"",@"SHT_CUDA_INFO"
	.align	4


	//----- nvinfo : EIATTR_REGCOUNT
	.align		4
        /*0000*/ 	.byte	0x04, 0x2f
        /*0002*/ 	.short	(.L_1 - .L_0)
	.align		4
.L_0:
        /*0004*/ 	.word	index@(default_function_kernel)
        /*0008*/ 	.word	0x0000001d


	//----- nvinfo : EIATTR_FRAME_SIZE
	.align		4
.L_1:
        /*000c*/ 	.byte	0x04, 0x11
        /*000e*/ 	.short	(.L_3 - .L_2)
	.align		4
.L_2:
        /*0010*/ 	.word	index@(default_function_kernel)
        /*0014*/ 	.word	0x00000000


	//----- nvinfo : EIATTR_MIN_STACK_SIZE
	.align		4
.L_3:
        /*0018*/ 	.byte	0x04, 0x12
        /*001a*/ 	.short	(.L_5 - .L_4)
	.align		4
.L_4:
        /*001c*/ 	.word	index@(default_function_kernel)
        /*0020*/ 	.word	0x00000000
.L_5:


//--------------------- .nv.compat                --------------------------
	.section	.nv.compat,"",@"SHT_CUDA_COMPAT_INFO"
	.align	4
        /*0000*/ 	.byte	0x02, 0x09, 0x00, 0x00, 0x02, 0x02, 0x01, 0x00, 0x02, 0x05, 0x05, 0x00, 0x03, 0x07, 0x01, 0x01
        /*0010*/ 	.byte	0x02, 0x03, 0x00, 0x00, 0x02, 0x06, 0x01, 0x00, 0x04, 0x0b, 0x08, 0x00, 0x09, 0x00, 0x00, 0x00
        /*0020*/ 	.byte	0x00, 0x00, 0x00, 0x00


//--------------------- .nv.info.default_function_kernel --------------------------
	.section	.nv.info.default_function_kernel,"",@"SHT_CUDA_INFO"
	.sectionflags	@""
	.align	4


	//----- nvinfo : EIATTR_CUDA_API_VERSION
	.align		4
        /*0000*/ 	.byte	0x04, 0x37
        /*0002*/ 	.short	(.L_7 - .L_6)
.L_6:
        /*0004*/ 	.word	0x00000082


	//----- nvinfo : EIATTR_KPARAM_INFO
	.align		4
.L_7:
        /*0008*/ 	.byte	0x04, 0x17
        /*000a*/ 	.short	(.L_9 - .L_8)
.L_8:
        /*000c*/ 	.word	0x00000000
        /*0010*/ 	.short	0x0001
        /*0012*/ 	.short	0x0008
        /*0014*/ 	.byte	0x00, 0xf5, 0x21, 0x00


	//----- nvinfo : EIATTR_KPARAM_INFO
	.align		4
.L_9:
        /*0018*/ 	.byte	0x04, 0x17
        /*001a*/ 	.short	(.L_11 - .L_10)
.L_10:
        /*001c*/ 	.word	0x00000000
        /*0020*/ 	.short	0x0000
        /*0022*/ 	.short	0x0000
        /*0024*/ 	.byte	0x00, 0xf5, 0x21, 0x00


	//----- nvinfo : EIATTR_SPARSE_MMA_MASK
	.align		4
.L_11:
        /*0028*/ 	.byte	0x03, 0x50
        /*002a*/ 	.short	0x0000


	//----- nvinfo : EIATTR_MAXREG_COUNT
	.align		4
        /*002c*/ 	.byte	0x03, 0x1b
        /*002e*/ 	.short	0x00ff


	//----- nvinfo : EIATTR_MERCURY_ISA_VERSION
	.align		4
        /*0030*/ 	.byte	0x03, 0x5f
        /*0032*/ 	.short	0x0101


	//----- nvinfo : EIATTR_VRC_CTA_INIT_COUNT
	.align		4
        /*0034*/ 	.byte	0x02, 0x4a
	.zero		1
	.zero		1


	//----- nvinfo : EIATTR_EXIT_INSTR_OFFSETS
	.align		4
        /*0038*/ 	.byte	0x04, 0x1c
        /*003a*/ 	.short	(.L_13 - .L_12)


	//   ....[0]....
.L_12:
        /*003c*/ 	.word	0x000005d0


	//----- nvinfo : EIATTR_CBANK_PARAM_SIZE
	.align		4
.L_13:
        /*0040*/ 	.byte	0x03, 0x19
        /*0042*/ 	.short	0x0010


	//----- nvinfo : EIATTR_PARAM_CBANK
	.align		4
        /*0044*/ 	.byte	0x04, 0x0a
        /*0046*/ 	.short	(.L_15 - .L_14)
	.align		4
.L_14:
        /*0048*/ 	.word	index@(.nv.constant0.default_function_kernel)
        /*004c*/ 	.short	0x0380
        /*004e*/ 	.short	0x0010


	//----- nvinfo : EIATTR_SW_WAR
	.align		4
.L_15:
        /*0050*/ 	.byte	0x04, 0x36
        /*0052*/ 	.short	(.L_17 - .L_16)
.L_16:
        /*0054*/ 	.word	0x00000008
.L_17:


//--------------------- .nv.callgraph             --------------------------
	.section	.nv.callgraph,"",@"SHT_CUDA_CALLGRAPH"
	.align	4
	.sectionentsize	8
	.align		4
        /*0000*/ 	.word	0x00000000
	.align		4
        /*0004*/ 	.word	0xffffffff
	.align		4
        /*0008*/ 	.word	0x00000000
	.align		4
        /*000c*/ 	.word	0xfffffffe
	.align		4
        /*0010*/ 	.word	0x00000000
	.align		4
        /*0014*/ 	.word	0xfffffffd
	.align		4
        /*0018*/ 	.word	0x00000000
	.align		4
        /*001c*/ 	.word	0xfffffffc


//--------------------- .text.default_function_kernel --------------------------
	.section	.text.default_function_kernel,"ax",@progbits
	.align	128
        .global         default_function_kernel
        .type           default_function_kernel,@function
        .size           default_function_kernel,(.L_x_3 - default_function_kernel)
        .other          default_function_kernel,@"STO_CUDA_ENTRY STV_DEFAULT"
default_function_kernel:
.text.default_function_kernel:
[----:B------:R-:W-:Y:S01]  /*0000*/  LDC R1, c[0x0][0x37c] ;  /* 0x0000df00ff017b82 */ /* 0x000fe20000000800 */
[----:B------:R-:W0:Y:S01]  /*0010*/  LDCU.64 UR6, c[0x0][0x380] ;  /* 0x00007000ff0677ac */ /* 0x000e220008000a00 */
[----:B------:R-:W-:Y:S02]  /*0020*/  IMAD.MOV.U32 R0, RZ, RZ, RZ ;  /* 0x000000ffff007224 */ /* 0x000fe400078e00ff */
[----:B------:R-:W-:Y:S01]  /*0030*/  IMAD.MOV.U32 R16, RZ, RZ, -0x800003 ;  /* 0xff7ffffdff107424 */ /* 0x000fe200078e00ff */
[----:B------:R-:W1:Y:S01]  /*0040*/  LDCU.64 UR8, c[0x0][0x358] ;  /* 0x00006b00ff0877ac */ /* 0x000e620008000a00 */
[----:B0-----:R-:W-:-:S04]  /*0050*/  UIADD3 UR5, UP0, UPT, UR6, 0x40, URZ ;  /* 0x0000004006057890 */ /* 0x001fc8000ff1e0ff */
[----:B-1----:R-:W-:-:S12]  /*0060*/  UIADD3.X UR6, UPT, UPT, URZ, UR7, URZ, UP0, !UPT ;  /* 0x00000007ff067290 */ /* 0x002fd800087fe4ff */
.L_x_1:
[----:B------:R-:W-:Y:S02]  /*0070*/  IMAD.U32 R2, RZ, RZ, UR5 ;  /* 0x00000005ff027e24 */ /* 0x000fe4000f8e00ff */
[----:B------:R-:W-:Y:S02]  /*0080*/  IMAD.U32 R3, RZ, RZ, UR6 ;  /* 0x00000006ff037e24 */ /* 0x000fe4000f8e00ff */
[----:B------:R-:W-:-:S05]  /*0090*/  IMAD.WIDE.U32 R2, R0, 0x3c0, R2 ;  /* 0x000003c000027825 */ /* 0x000fca00078e0002 */
[----:B------:R-:W2:Y:S04]  /*00a0*/  LDG.E.CONSTANT R5, desc[UR8][R2.64+-0x40] ;  /* 0xffffc00802057981 */ /* 0x000ea8000c1e9900 */
[----:B------:R-:W2:Y:S04]  /*00b0*/  LDG.E.CONSTANT R4, desc[UR8][R2.64+-0x3c] ;  /* 0xffffc40802047981 */ /* 0x000ea8000c1e9900 */
[----:B------:R-:W3:Y:S04]  /*00c0*/  LDG.E.CONSTANT R7, desc[UR8][R2.64+-0x38] ;  /* 0xffffc80802077981 */ /* 0x000ee8000c1e9900 */
[----:B------:R-:W3:Y:S04]  /*00d0*/  LDG.E.CONSTANT R6, desc[UR8][R2.64+-0x34] ;  /* 0xffffcc0802067981 */ /* 0x000ee8000c1e9900 */
[----:B------:R-:W4:Y:S04]  /*00e0*/  LDG.E.CONSTANT R9, desc[UR8][R2.64+-0x30] ;  /* 0xffffd00802097981 */ /* 0x000f28000c1e9900 */
[----:B------:R-:W4:Y:S04]  /*00f0*/  LDG.E.CONSTANT R8, desc[UR8][R2.64+-0x2c] ;  /* 0xffffd40802087981 */ /* 0x000f28000c1e9900 */
[----:B------:R-:W5:Y:S04]  /*0100*/  LDG.E.CONSTANT R11, desc[UR8][R2.64+-0x28] ;  /* 0xffffd808020b7981 */ /* 0x000f68000c1e9900 */
        /* <DEDUP_REMOVED lines=8> */
[----:B------:R-:W5:Y:S01]  /*0190*/  LDG.E.CONSTANT R20, desc[UR8][R2.64+-0x4] ;  /* 0xfffffc0802147981 */ /* 0x000f62000c1e9900 */
[----:B------:R-:W-:Y:S01]  /*01a0*/  VIADD R0, R0, 0x1 ;  /* 0x0000000100007836 */ /* 0x000fe20000000000 */
[----:B------:R-:W-:-:S04]  /*01b0*/  UMOV UR4, URZ ;  /* 0x000000ff00047c82 */ /* 0x000fc80008000000 */
[----:B------:R-:W-:Y:S02]  /*01c0*/  ISETP.NE.AND P1, PT, R0, 0xd, PT ;  /* 0x0000000d0000780c */ /* 0x000fe40003f25270 */
[----:B--2---:R-:W-:-:S04]  /*01d0*/  FMNMX3 R4, R16, R5, R4, !PT ;  /* 0x0000000510047276 */ /* 0x004fc80007800004 */
[----:B---3--:R-:W-:-:S04]  /*01e0*/  FMNMX3 R4, R4, R7, R6, !PT ;  /* 0x0000000704047276 */ /* 0x008fc80007800006 */
[----:B----4-:R-:W-:-:S04]  /*01f0*/  FMNMX3 R4, R4, R9, R8, !PT ;  /* 0x0000000904047276 */ /* 0x010fc80007800008 */
[----:B-----5:R-:W-:-:S04]  /*0200*/  FMNMX3 R4, R4, R11, R10, !PT ;  /* 0x0000000b04047276 */ /* 0x020fc8000780000a */
[----:B------:R-:W-:-:S04]  /*0210*/  FMNMX3 R4, R4, R13, R12, !PT ;  /* 0x0000000d04047276 */ /* 0x000fc8000780000c */
[----:B------:R-:W-:-:S04]  /*0220*/  FMNMX3 R4, R4, R15, R14, !PT ;  /* 0x0000000f04047276 */ /* 0x000fc8000780000e */
[----:B------:R-:W-:-:S04]  /*0230*/  FMNMX3 R4, R4, R17, R18, !PT ;  /* 0x0000001104047276 */ /* 0x000fc80007800012 */
[----:B------:R-:W-:-:S07]  /*0240*/  FMNMX3 R16, R4, R19, R20, !PT ;  /* 0x0000001304107276 */ /* 0x000fce0007800014 */
.L_x_0:
        /* <DEDUP_REMOVED lines=21> */
[----:B--2---:R-:W-:-:S03]  /*03a0*/  FMNMX3 R17, R16, R17, R18, !PT ;  /* 0x0000001110117276 */ /* 0x004fc60007800012 */
[----:B------:R-:W2:Y:S04]  /*03b0*/  LDG.E.CONSTANT R18, desc[UR8][R2.64+0x54] ;  /* 0x0000540802127981 */ /* 0x000ea8000c1e9900 */
[----:B------:R-:W2:Y:S01]  /*03c0*/  LDG.E.CONSTANT R16, desc[UR8][R2.64+0x5c] ;  /* 0x00005c0802107981 */ /* 0x000ea2000c1e9900 */
[----:B---3--:R-:W-:-:S03]  /*03d0*/  FMNMX3 R24, R17, R24, R25, !PT ;  /* 0x0000001811187276 */ /* 0x008fc60007800019 */
[----:B------:R-:W3:Y:S04]  /*03e0*/  LDG.E.CONSTANT R17, desc[UR8][R2.64+0x58] ;  /* 0x0000580802117981 */ /* 0x000ee8000c1e9900 */
[----:B------:R-:W3:Y:S01]  /*03f0*/  LDG.E.CONSTANT R25, desc[UR8][R2.64+0x68] ;  /* 0x0000680802197981 */ /* 0x000ee2000c1e9900 */
[----:B----4-:R-:W-:-:S03]  /*0400*/  FMNMX3 R24, R24, R23, R22, !PT ;  /* 0x0000001718187276 */ /* 0x010fc60007800016 */
[----:B------:R-:W4:Y:S04]  /*0410*/  LDG.E.CONSTANT R22, desc[UR8][R2.64+0x60] ;  /* 0x0000600802167981 */ /* 0x000f28000c1e9900 */
[----:B------:R-:W4:Y:S01]  /*0420*/  LDG.E.CONSTANT R23, desc[UR8][R2.64+0x64] ;  /* 0x0000640802177981 */ /* 0x000f22000c1e9900 */
[----:B-----5:R-:W-:-:S03]  /*0430*/  FMNMX3 R26, R24, R20, R21, !PT ;  /* 0x00000014181a7276 */ /* 0x020fc60007800015 */
[----:B------:R-:W5:Y:S04]  /*0440*/  LDG.E.CONSTANT R24, desc[UR8][R2.64+0x6c] ;  /* 0x00006c0802187981 */ /* 0x000f68000c1e9900 */
[----:B------:R-:W5:Y:S04]  /*0450*/  LDG.E.CONSTANT R21, desc[UR8][R2.64+0x70] ;  /* 0x0000700802157981 */ /* 0x000f68000c1e9900 */
[----:B------:R-:W5:Y:S01]  /*0460*/  LDG.E.CONSTANT R20, desc[UR8][R2.64+0x74] ;  /* 0x0000740802147981 */ /* 0x000f62000c1e9900 */
[----:B------:R-:W-:-:S03]  /*0470*/  FMNMX3 R26, R26, R6, R5, !PT ;  /* 0x000000061a1a7276 */ /* 0x000fc60007800005 */
[----:B------:R-:W5:Y:S04]  /*0480*/  LDG.E.CONSTANT R6, desc[UR8][R2.64+0x78] ;  /* 0x0000780802067981 */ /* 0x000f68000c1e9900 */
[----:B------:R0:W5:Y:S01]  /*0490*/  LDG.E.CONSTANT R5, desc[UR8][R2.64+0x7c] ;  /* 0x00007c0802057981 */ /* 0x000162000c1e9900 */
[----:B------:R-:W-:-:S04]  /*04a0*/  FMNMX3 R4, R26, R7, R4, !PT ;  /* 0x000000071a047276 */ /* 0x000fc80007800004 */
[----:B------:R-:W-:-:S04]  /*04b0*/  FMNMX3 R4, R4, R15, R14, !PT ;  /* 0x0000000f04047276 */ /* 0x000fc8000780000e */
[----:B------:R-:W-:-:S04]  /*04c0*/  FMNMX3 R4, R4, R13, R12, !PT ;  /* 0x0000000d04047276 */ /* 0x000fc8000780000c */
[----:B------:R-:W-:-:S04]  /*04d0*/  FMNMX3 R4, R4, R11, R10, !PT ;  /* 0x0000000b04047276 */ /* 0x000fc8000780000a */
[----:B------:R-:W-:Y:S01]  /*04e0*/  FMNMX3 R4, R4, R9, R8, !PT ;  /* 0x0000000904047276 */ /* 0x000fe20007800008 */
[----:B------:R-:W-:-:S04]  /*04f0*/  UIADD3 UR4, UPT, UPT, UR4, 0x2, URZ ;  /* 0x0000000204047890 */ /* 0x000fc8000fffe0ff */
[----:B------:R-:W-:Y:S01]  /*0500*/  UISETP.NE.AND UP0, UPT, UR4, 0xe, UPT ;  /* 0x0000000e0400788c */ /* 0x000fe2000bf05270 */
[----:B0-----:R-:W-:-:S05]  /*0510*/  IADD3 R2, P0, PT, R2, 0x80, RZ ;  /* 0x0000008002027810 */ /* 0x001fca0007f1e0ff */
[----:B------:R-:W-:Y:S01]  /*0520*/  IMAD.X R3, RZ, RZ, R3, P0 ;  /* 0x000000ffff037224 */ /* 0x000fe200000e0603 */
[----:B--2---:R-:W-:-:S04]  /*0530*/  FMNMX3 R4, R4, R19, R18, !PT ;  /* 0x0000001304047276 */ /* 0x004fc80007800012 */
[----:B---3--:R-:W-:-:S04]  /*0540*/  FMNMX3 R4, R4, R17, R16, !PT ;  /* 0x0000001104047276 */ /* 0x008fc80007800010 */
[----:B----4-:R-:W-:-:S04]  /*0550*/  FMNMX3 R4, R4, R22, R23, !PT ;  /* 0x0000001604047276 */ /* 0x010fc80007800017 */
[----:B-----5:R-:W-:-:S04]  /*0560*/  FMNMX3 R4, R4, R25, R24, !PT ;  /* 0x0000001904047276 */ /* 0x020fc80007800018 */
[----:B------:R-:W-:-:S04]  /*0570*/  FMNMX3 R4, R4, R21, R20, !PT ;  /* 0x0000001504047276 */ /* 0x000fc80007800014 */
[----:B------:R-:W-:Y:S01]  /*0580*/  FMNMX3 R16, R4, R6, R5, !PT ;  /* 0x0000000604107276 */ /* 0x000fe20007800005 */
[----:B------:R-:W-:Y:S06]  /*0590*/  BRA.U UP0, `(.L_x_0) ;  /* 0xfffffffd002c7547 */ /* 0x000fec000b83ffff */
[----:B------:R-:W-:Y:S05]  /*05a0*/  @P1 BRA `(.L_x_1) ;  /* 0xfffffff800b01947 */ /* 0x000fea000383ffff */
[----:B------:R-:W0:Y:S02]  /*05b0*/  LDC.64 R2, c[0x0][0x388] ;  /* 0x0000e200ff027b82 */ /* 0x000e240000000a00 */
[----:B0-----:R-:W-:Y:S01]  /*05c0*/  STG.E desc[UR8][R2.64], R16 ;  /* 0x0000001002007986 */ /* 0x001fe2000c101908 */
[----:B------:R-:W-:Y:S05]  /*05d0*/  EXIT ;  /* 0x000000000000794d */ /* 0x000fea0003800000 */
.L_x_2:
[----:B------:R-:W-:-:S00]  /*05e0*/  BRA `(.L_x_2) ;  /* 0xfffffffc00fc7947 */ /* 0x000fc0000383ffff */
[----:B------:R-:W-:-:S00]  /*05f0*/  NOP ;  /* 0x0000000000007918 */ /* 0x000fc00000000000 */
        /* <DEDUP_REMOVED lines=8> */
.L_x_3:


//--------------------- .nv.shared.reserved.0     --------------------------
	.section	.nv.shared.reserved.0,"aw",@nobits
	.weak		__nv_reservedSMEM_offset_0_alias
	.size		__nv_reservedSMEM_offset_0_alias, 0, 64
	.other		__nv_reservedSMEM_offset_0_alias,@"STO_CUDA_RESERVED_SHARED STV_DEFAULT"
__nv_reservedSMEM_offset_0_alias:
	.zero		0
	.zero		64


//--------------------- .nv.constant0.default_function_kernel --------------------------
	.section	.nv.constant0.default_function_kernel,"a",@progbits
	.sectionflags	@""
	.align	4
.nv.constant0.default_function_kernel:
	.zero		912


//--------------------- SYMBOLS --------------------------

	.type		.nv.reservedSmem.offset0,@object
	.size		.nv.reservedSmem.offset0,0x4
